	.headerflags	@"EF_CUDA_TEXMODE_UNIFIED EF_CUDA_64BIT_ADDRESS EF_CUDA_ACCELERATORS EF_CUDA_SM90 EF_CUDA_VIRTUAL_SM(EF_CUDA_SM90)"
	.elftype	@"ET_EXEC"


//--------------------- .nv.info                  --------------------------
	.section	.nv.info,"",@"SHT_CUDA_INFO"
	.align	4


	//----- nvinfo : EIATTR_REGCOUNT
	.align		4
        /*0000*/ 	.byte	0x04, 0x2f
        /*0002*/ 	.short	(.L_3 - .L_2)
	.align		4
.L_2:
        /*0004*/ 	.word	index@(triton_poi_fused__native_batch_norm_legit_no_training_hardtanh_3)
        /*0008*/ 	.word	0x00000010


	//----- nvinfo : EIATTR_MIN_STACK_SIZE
	.align		4
.L_3:
        /*000c*/ 	.byte	0x04, 0x12
        /*000e*/ 	.short	(.L_5 - .L_4)
	.align		4
.L_4:
        /*0010*/ 	.word	index@(triton_poi_fused__native_batch_norm_legit_no_training_hardtanh_3)
        /*0014*/ 	.word	0x00000000


	//----- nvinfo : EIATTR_FRAME_SIZE
	.align		4
.L_5:
        /*0018*/ 	.byte	0x04, 0x11
        /*001a*/ 	.short	(.L_7 - .L_6)
	.align		4
.L_6:
        /*001c*/ 	.word	index@(triton_poi_fused__native_batch_norm_legit_no_training_hardtanh_3)
        /*0020*/ 	.word	0x00000000


	//----- nvinfo : EIATTR_MIN_STACK_SIZE
	.align		4
.L_7:
        /*0024*/ 	.byte	0x04, 0x12
        /*0026*/ 	.short	(.L_9 - .L_8)
	.align		4
.L_8:
        /*0028*/ 	.word	index@(triton_poi_fused__native_batch_norm_legit_no_training_hardtanh_3)
        /*002c*/ 	.word	0x00000000
.L_9:


//--------------------- .nv.info.triton_poi_fused__native_batch_norm_legit_no_training_hardtanh_3 --------------------------
	.section	.nv.info.triton_poi_fused__native_batch_norm_legit_no_training_hardtanh_3,"",@"SHT_CUDA_INFO"
	.sectionflags	@""
	.align	4


	//----- nvinfo : EIATTR_CUDA_API_VERSION
	.align		4
        /*0000*/ 	.byte	0x04, 0x37
        /*0002*/ 	.short	(.L_11 - .L_10)
.L_10:
        /*0004*/ 	.word	0x0000007c


	//----- nvinfo : EIATTR_KPARAM_INFO
	.align		4
.L_11:
        /*0008*/ 	.byte	0x04, 0x17
        /*000a*/ 	.short	(.L_13 - .L_12)
.L_12:
        /*000c*/ 	.word	0x00000000
        /*0010*/ 	.short	0x0006
        /*0012*/ 	.short	0x0030
        /*0014*/ 	.byte	0x00, 0xf0, 0x11, 0x00


	//----- nvinfo : EIATTR_KPARAM_INFO
	.align		4
.L_13:
        /*0018*/ 	.byte	0x04, 0x17
        /*001a*/ 	.short	(.L_15 - .L_14)
.L_14:
        /*001c*/ 	.word	0x00000000
        /*0020*/ 	.short	0x0005
        /*0022*/ 	.short	0x0028
        /*0024*/ 	.byte	0x00, 0xf4, 0x21, 0x00


	//----- nvinfo : EIATTR_KPARAM_INFO
	.align		4
.L_15:
        /*0028*/ 	.byte	0x04, 0x17
        /*002a*/ 	.short	(.L_17 - .L_16)
.L_16:
        /*002c*/ 	.word	0x00000000
        /*0030*/ 	.short	0x0004
        /*0032*/ 	.short	0x0020
        /*0034*/ 	.byte	0x00, 0xf4, 0x21, 0x00


	//----- nvinfo : EIATTR_KPARAM_INFO
	.align		4
.L_17:
        /*0038*/ 	.byte	0x04, 0x17
        /*003a*/ 	.short	(.L_19 - .L_18)
.L_18:
        /*003c*/ 	.word	0x00000000
        /*0040*/ 	.short	0x0003
        /*0042*/ 	.short	0x0018
        /*0044*/ 	.byte	0x00, 0xf4, 0x21, 0x00


	//----- nvinfo : EIATTR_KPARAM_INFO
	.align		4
.L_19:
        /*0048*/ 	.byte	0x04, 0x17
        /*004a*/ 	.short	(.L_21 - .L_20)
.L_20:
        /*004c*/ 	.word	0x00000000
        /*0050*/ 	.short	0x0002
        /*0052*/ 	.short	0x0010
        /*0054*/ 	.byte	0x00, 0xf4, 0x21, 0x00


	//----- nvinfo : EIATTR_KPARAM_INFO
	.align		4
.L_21:
        /*0058*/ 	.byte	0x04, 0x17
        /*005a*/ 	.short	(.L_23 - .L_22)
.L_22:
        /*005c*/ 	.word	0x00000000
        /*0060*/ 	.short	0x0001
        /*0062*/ 	.short	0x0008
        /*0064*/ 	.byte	0x00, 0xf4, 0x21, 0x00


	//----- nvinfo : EIATTR_KPARAM_INFO
	.align		4
.L_23:
        /*0068*/ 	.byte	0x04, 0x17
        /*006a*/ 	.short	(.L_25 - .L_24)
.L_24:
        /*006c*/ 	.word	0x00000000
        /*0070*/ 	.short	0x0000
        /*0072*/ 	.short	0x0000
        /*0074*/ 	.byte	0x00, 0xf4, 0x21, 0x00


	//----- nvinfo : EIATTR_SPARSE_MMA_MASK
	.align		4
.L_25:
        /*0078*/ 	.byte	0x03, 0x50
        /*007a*/ 	.short	0x0000


	//----- nvinfo : EIATTR_MAXREG_COUNT
	.align		4
        /*007c*/ 	.byte	0x03, 0x1b
        /*007e*/ 	.short	0x00ff


	//----- nvinfo : EIATTR_EXIT_INSTR_OFFSETS
	.align		4
        /*0080*/ 	.byte	0x04, 0x1c
        /*0082*/ 	.short	(.L_27 - .L_26)


	//   ....[0]....
.L_26:
        /*0084*/ 	.word	0x00000430


	//----- nvinfo : EIATTR_REQNTID
	.align		4
.L_27:
        /*0088*/ 	.byte	0x04, 0x10
        /*008a*/ 	.short	(.L_29 - .L_28)
.L_28:
        /*008c*/ 	.word	0x00000100
        /*0090*/ 	.word	0x00000001
        /*0094*/ 	.word	0x00000001


	//----- nvinfo : EIATTR_CBANK_PARAM_SIZE
	.align		4
.L_29:
        /*0098*/ 	.byte	0x03, 0x19
        /*009a*/ 	.short	0x0034


	//----- nvinfo : EIATTR_PARAM_CBANK
	.align		4
        /*009c*/ 	.byte	0x04, 0x0a
        /*009e*/ 	.short	(.L_31 - .L_30)
	.align		4
.L_30:
        /*00a0*/ 	.word	index@(.nv.constant0.triton_poi_fused__native_batch_norm_legit_no_training_hardtanh_3)
        /*00a4*/ 	.short	0x0210
        /*00a6*/ 	.short	0x0034


	//----- nvinfo : EIATTR_SW_WAR
	.align		4
.L_31:
        /*00a8*/ 	.byte	0x04, 0x36
        /*00aa*/ 	.short	(.L_33 - .L_32)
.L_32:
        /*00ac*/ 	.word	0x00000008
.L_33:


//--------------------- .nv.callgraph             --------------------------
	.section	.nv.callgraph,"",@"SHT_CUDA_CALLGRAPH"
	.align	4
	.sectionentsize	8
	.align		4
        /*0000*/ 	.word	0x00000000
	.align		4
        /*0004*/ 	.word	0xffffffff
	.align		4
        /*0008*/ 	.word	0x00000000
	.align		4
        /*000c*/ 	.word	0xfffffffe
	.align		4
        /*0010*/ 	.word	0x00000000
	.align		4
        /*0014*/ 	.word	0xfffffffd
	.align		4
        /*0018*/ 	.word	0x00000000
	.align		4
        /*001c*/ 	.word	0xfffffffc


//--------------------- .nv.constant4             --------------------------
	.section	.nv.constant4,"a",@progbits
	.align	8
	.align		8
.nv.constant4:
        /*0000*/ 	.dword	_$_str
	.align		8
        /*0008*/ 	.dword	_$_str_$_2


//--------------------- .text.triton_poi_fused__native_batch_norm_legit_no_training_hardtanh_3 --------------------------
	.section	.text.triton_poi_fused__native_batch_norm_legit_no_training_hardtanh_3,"ax",@progbits
	.align	128
        .global         triton_poi_fused__native_batch_norm_legit_no_training_hardtanh_3
        .type           triton_poi_fused__native_batch_norm_legit_no_training_hardtanh_3,@function
        .size           triton_poi_fused__native_batch_norm_legit_no_training_hardtanh_3,(.L_x_1 - triton_poi_fused__native_batch_norm_legit_no_training_hardtanh_3)
        .other          triton_poi_fused__native_batch_norm_legit_no_training_hardtanh_3,@"STO_CUDA_ENTRY STV_DEFAULT"
triton_poi_fused__native_batch_norm_legit_no_training_hardtanh_3:
.text.triton_poi_fused__native_batch_norm_legit_no_training_hardtanh_3:
[----:B------:R-:W-:Y:S01]  /*0000*/  LDC R1, c[0x0][0x28] ;  /* 0x00000a00ff017b82 */ /* 0x000fe20000000800 */
[----:B------:R-:W1:Y:S07]  /*0010*/  S2R R0, SR_TID.X ;  /* 0x0000000000007919 */ /* 0x000e6e0000002100 */
[----:B------:R-:W2:Y:S01]  /*0020*/  LDC.64 R2, c[0x0][0x220] ;  /* 0x00008800ff027b82 */ /* 0x000ea20000000a00 */
[----:B------:R-:W-:Y:S01]  /*0030*/  ULDC.64 UR4, c[0x0][0x208] ;  /* 0x0000820000047ab9 */ /* 0x000fe20000000a00 */
[----:B------:R-:W3:Y:S06]  /*0040*/  S2R R7, SR_CTAID.X ;  /* 0x0000000000077919 */ /* 0x000eec0000002500 */
[----:B------:R-:W4:Y:S08]  /*0050*/  LDC.64 R8, c[0x0][0x228] ;  /* 0x00008a00ff087b82 */ /* 0x000f300000000a00 */
[----:B------:R-:W5:Y:S01]  /*0060*/  LDC.64 R10, c[0x0][0x230] ;  /* 0x00008c00ff0a7b82 */ /* 0x000f620000000a00 */
[----:B-1----:R-:W-:-:S02]  /*0070*/  SHF.L.U32 R0, R0, 0x1, RZ ;  /* 0x0000000100007819 */ /* 0x002fc400000006ff */
[----:B---3--:R-:W-:Y:S02]  /*0080*/  SHF.R.S32.HI R5, RZ, 0x16, R7 ;  /* 0x00000016ff057819 */ /* 0x008fe40000011407 */
[----:B------:R-:W-:Y:S02]  /*0090*/  LOP3.LUT R0, R0, 0x1fe, RZ, 0xc0, !PT ;  /* 0x000001fe00007812 */ /* 0x000fe400078ec0ff */
[----:B------:R-:W-:Y:S02]  /*00a0*/  SGXT R5, R5, 0x1 ;  /* 0x000000010505781a */ /* 0x000fe40000000200 */
[----:B------:R-:W-:Y:S02]  /*00b0*/  LEA R0, R7, R0, 0x9 ;  /* 0x0000000007007211 */ /* 0x000fe400078e48ff */
[----:B------:R-:W1:Y:S02]  /*00c0*/  LDC.64 R6, c[0x0][0x218] ;  /* 0x00008600ff067b82 */ /* 0x000e640000000a00 */
[----:B------:R-:W-:-:S04]  /*00d0*/  LEA.HI R5, R5, R0, RZ, 0x5 ;  /* 0x0000000005057211 */ /* 0x000fc800078f28ff */
[----:B------:R-:W-:-:S04]  /*00e0*/  LOP3.LUT R5, R5, 0xffffffe0, RZ, 0xc0, !PT ;  /* 0xffffffe005057812 */ /* 0x000fc800078ec0ff */
[----:B------:R-:W-:Y:S02]  /*00f0*/  IADD3 R13, R0, -R5, RZ ;  /* 0x80000005000d7210 */ /* 0x000fe40007ffe0ff */
[----:B------:R-:W3:Y:S03]  /*0100*/  LDC.64 R4, c[0x0][0x210] ;  /* 0x00008400ff047b82 */ /* 0x000ee60000000a00 */
[----:B--2---:R-:W-:-:S06]  /*0110*/  IMAD.WIDE R2, R13, 0x4, R2 ;  /* 0x000000040d027825 */ /* 0x004fcc00078e0202 */
[----:B------:R-:W2:Y:S01]  /*0120*/  LDG.E.EL.64 R2, desc[UR4][R2.64] ;  /* 0x0000000402027981 */ /* 0x000ea2000c2e1b00 */
[----:B-1----:R-:W-:-:S04]  /*0130*/  IMAD.WIDE R6, R13, 0x4, R6 ;  /* 0x000000040d067825 */ /* 0x002fc800078e0206 */
[C---:B----4-:R-:W-:Y:S02]  /*0140*/  IMAD.WIDE R8, R13.reuse, 0x4, R8 ;  /* 0x000000040d087825 */ /* 0x050fe400078e0208 */
[----:B------:R-:W4:Y:S02]  /*0150*/  LDG.E.EL.64 R6, desc[UR4][R6.64] ;  /* 0x0000000406067981 */ /* 0x000f24000c2e1b00 */
[----:B-----5:R-:W-:Y:S02]  /*0160*/  IMAD.WIDE R10, R13, 0x4, R10 ;  /* 0x000000040d0a7825 */ /* 0x020fe400078e020a */
[----:B------:R-:W5:Y:S02]  /*0170*/  LDG.E.EL.64 R8, desc[UR4][R8.64] ;  /* 0x0000000408087981 */ /* 0x000f64000c2e1b00 */
[----:B---3--:R-:W-:Y:S02]  /*0180*/  IMAD.WIDE R4, R0, 0x4, R4 ;  /* 0x0000000400047825 */ /* 0x008fe400078e0204 */
[----:B------:R-:W5:Y:S04]  /*0190*/  LDG.E.EL.64 R10, desc[UR4][R10.64] ;  /* 0x000000040a0a7981 */ /* 0x000f68000c2e1b00 */
[----:B------:R-:W4:Y:S01]  /*01a0*/  LDG.E.64 R4, desc[UR4][R4.64] ;  /* 0x0000000404047981 */ /* 0x000f22000c1e1b00 */
[----:B--2---:R-:W-:Y:S01]  /*01b0*/  FADD R2, R2, 9.9999997473787516356e-06 ;  /* 0x3727c5ac02027421 */ /* 0x004fe20000000000 */
[----:B------:R-:W-:-:S03]  /*01c0*/  FADD R3, R3, 9.9999997473787516356e-06 ;  /* 0x3727c5ac03037421 */ /* 0x000fc60000000000 */
[----:B------:R-:W1:Y:S08]  /*01d0*/  MUFU.SQRT R12, R2 ;  /* 0x00000002000c7308 */ /* 0x000e700000002000 */
[----:B------:R-:W2:Y:S01]  /*01e0*/  MUFU.SQRT R13, R3 ;  /* 0x00000003000d7308 */ /* 0x000ea20000002000 */
[C---:B-1----:R-:W-:Y:S02]  /*01f0*/  FSETP.GT.AND P0, PT, R12.reuse, 8.50705917302346158658e+37, PT ;  /* 0x7e8000000c00780b */ /* 0x042fe40003f04000 */
[----:B------:R-:W-:-:S02]  /*0200*/  FSETP.GEU.AND P2, PT, R12, 1.175494350822287508e-38, PT ;  /* 0x008000000c00780b */ /* 0x000fc40003f4e000 */
[C---:B--2---:R-:W-:Y:S02]  /*0210*/  FSETP.GT.AND P1, PT, R13.reuse, 8.50705917302346158658e+37, PT ;  /* 0x7e8000000d00780b */ /* 0x044fe40003f24000 */
[----:B------:R-:W-:-:S07]  /*0220*/  FSETP.GEU.AND P3, PT, R13, 1.175494350822287508e-38, PT ;  /* 0x008000000d00780b */ /* 0x000fce0003f6e000 */
[----:B------:R-:W-:Y:S01]  /*0230*/  @P0 FMUL R12, R12, 0.25 ;  /* 0x3e8000000c0c0820 */ /* 0x000fe20000400000 */
[----:B------:R-:W-:-:S03]  /*0240*/  HFMA2.MMA R2, -RZ, RZ, 1.625, 0 ;  /* 0x3e800000ff027435 */ /* 0x000fc600000001ff */
[----:B------:R-:W-:Y:S01]  /*0250*/  @!P2 FMUL R12, R12, 16777216 ;  /* 0x4b8000000c0ca820 */ /* 0x000fe20000400000 */
[----:B------:R-:W-:-:S04]  /*0260*/  @P1 FMUL R13, R13, 0.25 ;  /* 0x3e8000000d0d1820 */ /* 0x000fc80000400000 */
[----:B------:R-:W-:Y:S01]  /*0270*/  @!P3 FMUL R13, R13, 16777216 ;  /* 0x4b8000000d0db820 */ /* 0x000fe20000400000 */
[----:B------:R-:W1:Y:S01]  /*0280*/  MUFU.RCP R12, R12 ;  /* 0x0000000c000c7308 */ /* 0x000e620000001000 */
[----:B------:R-:W-:-:S07]  /*0290*/  FSEL R3, R2, 1, P0 ;  /* 0x3f80000002037808 */ /* 0x000fce0000000000 */
[----:B------:R-:W2:Y:S01]  /*02a0*/  MUFU.RCP R13, R13 ;  /* 0x0000000d000d7308 */ /* 0x000ea20000001000 */
[----:B------:R-:W-:Y:S01]  /*02b0*/  FSEL R2, R2, 1, P1 ;  /* 0x3f80000002027808 */ /* 0x000fe20000800000 */
[----:B------:R-:W-:Y:S01]  /*02c0*/  @!P2 FMUL R3, R3, 16777216 ;  /* 0x4b8000000303a820 */ /* 0x000fe20000400000 */
[----:B----4-:R-:W-:-:S03]  /*02d0*/  FADD R4, R4, -R6 ;  /* 0x8000000604047221 */ /* 0x010fc60000000000 */
[----:B------:R-:W-:Y:S01]  /*02e0*/  @!P3 FMUL R2, R2, 16777216 ;  /* 0x4b8000000202b820 */ /* 0x000fe20000400000 */
[----:B-1----:R-:W-:Y:S01]  /*02f0*/  FMUL R3, R12, R3 ;  /* 0x000000030c037220 */ /* 0x002fe20000400000 */
[----:B------:R-:W-:-:S03]  /*0300*/  FADD R5, R5, -R7 ;  /* 0x8000000705057221 */ /* 0x000fc60000000000 */
[----:B------:R-:W-:Y:S01]  /*0310*/  FMUL R7, R4, R3 ;  /* 0x0000000304077220 */ /* 0x000fe20000400000 */
[----:B--2---:R-:W-:-:S03]  /*0320*/  FMUL R2, R13, R2 ;  /* 0x000000020d027220 */ /* 0x004fc60000400000 */
[----:B-----5:R-:W-:Y:S01]  /*0330*/  FFMA R7, R8, R7, R10 ;  /* 0x0000000708077223 */ /* 0x020fe2000000000a */
[----:B------:R-:W-:Y:S02]  /*0340*/  FMUL R4, R5, R2 ;  /* 0x0000000205047220 */ /* 0x000fe40000400000 */
[----:B------:R-:W1:Y:S02]  /*0350*/  LDC.64 R2, c[0x0][0x238] ;  /* 0x00008e00ff027b82 */ /* 0x000e640000000a00 */
[----:B------:R-:W-:Y:S01]  /*0360*/  FFMA R4, R9, R4, R11 ;  /* 0x0000000409047223 */ /* 0x000fe2000000000b */
[----:B------:R-:W-:-:S04]  /*0370*/  FSETP.GTU.AND P0, PT, R7, RZ, PT ;  /* 0x000000ff0700720b */ /* 0x000fc80003f0c000 */
[C---:B------:R-:W-:Y:S02]  /*0380*/  FSETP.GTU.AND P1, PT, R4.reuse, RZ, PT ;  /* 0x000000ff0400720b */ /* 0x040fe40003f2c000 */
[----:B------:R-:W-:Y:S02]  /*0390*/  FSEL R6, R7, RZ, P0 ;  /* 0x000000ff07067208 */ /* 0x000fe40000000000 */
[----:B------:R-:W-:Y:S02]  /*03a0*/  FSEL R7, R4, RZ, P1 ;  /* 0x000000ff04077208 */ /* 0x000fe40000800000 */
[C---:B------:R-:W-:Y:S02]  /*03b0*/  FSETP.GEU.AND P2, PT, R6.reuse, 6, PT ;  /* 0x40c000000600780b */ /* 0x040fe40003f4e000 */
[----:B------:R-:W-:Y:S02]  /*03c0*/  FSETP.GEU.AND P3, PT, R7, 6, PT ;  /* 0x40c000000700780b */ /* 0x000fe40003f6e000 */
[----:B------:R-:W-:-:S02]  /*03d0*/  FSETP.NAN.AND P0, PT, R6, R6, PT ;  /* 0x000000060600720b */ /* 0x000fc40003f08000 */
[----:B------:R-:W-:Y:S01]  /*03e0*/  FSETP.NAN.AND P1, PT, R7, R7, PT ;  /* 0x000000070700720b */ /* 0x000fe20003f28000 */
[----:B-1----:R-:W-:-:S06]  /*03f0*/  IMAD.WIDE R2, R0, 0x4, R2 ;  /* 0x0000000400027825 */ /* 0x002fcc00078e0202 */
[----:B------:R-:W-:Y:S02]  /*0400*/  @P2 SEL R6, R6, 0x40c00000, P0 ;  /* 0x40c0000006062807 */ /* 0x000fe40000000000 */
[----:B------:R-:W-:-:S05]  /*0410*/  @P3 SEL R7, R7, 0x40c00000, P1 ;  /* 0x40c0000007073807 */ /* 0x000fca0000800000 */
[----:B------:R-:W-:Y:S01]  /*0420*/  STG.E.64 desc[UR4][R2.64], R6 ;  /* 0x0000000602007986 */ /* 0x000fe2000c101b04 */
[----:B------:R-:W-:Y:S05]  /*0430*/  EXIT ;  /* 0x000000000000794d */ /* 0x000fea0003800000 */
.L_x_0:
[----:B------:R-:W-:-:S00]  /*0440*/  BRA `(.L_x_0) ;  /* 0xfffffffc00fc7947 */ /* 0x000fc0000383ffff */
[----:B------:R-:W-:-:S00]  /*0450*/  NOP ;  /* 0x0000000000007918 */ /* 0x000fc00000000000 */
        /* <DEDUP_REMOVED lines=10> */
.L_x_1:


//--------------------- .nv.global.init           --------------------------
	.section	.nv.global.init,"aw",@progbits
.nv.global.init:
	.type		_$_str,@object
	.size		_$_str,(_$_str_$_2 - _$_str)
_$_str:
        /*0000*/ 	.byte	0x5f, 0x5f, 0x43, 0x55, 0x44, 0x41, 0x5f, 0x46, 0x54, 0x5a, 0x00
	.type		_$_str_$_2,@object
	.size		_$_str_$_2,(.L_1 - _$_str_$_2)
_$_str_$_2:
        /*000b*/ 	.byte	0x5f, 0x5f, 0x43, 0x55, 0x44, 0x41, 0x5f, 0x50, 0x52, 0x45, 0x43, 0x5f, 0x53, 0x51, 0x52, 0x54
        /*001b*/ 	.byte	0x00
.L_1:


//--------------------- .nv.constant0.triton_poi_fused__native_batch_norm_legit_no_training_hardtanh_3 --------------------------
	.section	.nv.constant0.triton_poi_fused__native_batch_norm_legit_no_training_hardtanh_3,"a",@progbits
	.sectionflags	@""
	.align	4
.nv.constant0.triton_poi_fused__native_batch_norm_legit_no_training_hardtanh_3:
	.zero		580
